	.headerflags	@"EF_CUDA_TEXMODE_UNIFIED EF_CUDA_64BIT_ADDRESS EF_CUDA_ACCELERATORS EF_CUDA_SM90 EF_CUDA_VIRTUAL_SM(EF_CUDA_SM90)"
	.elftype	@"ET_EXEC"


//--------------------- .nv.info                  --------------------------
	.section	.nv.info,"",@"SHT_CUDA_INFO"
	.align	4


	//----- nvinfo : EIATTR_REGCOUNT
	.align		4
        /*0000*/ 	.byte	0x04, 0x2f
        /*0002*/ 	.short	(.L_3 - .L_2)
	.align		4
.L_2:
        /*0004*/ 	.word	index@(triton_poi_fused__native_batch_norm_legit_no_training__prelu_kernel_21)
        /*0008*/ 	.word	0x00000020


	//----- nvinfo : EIATTR_MIN_STACK_SIZE
	.align		4
.L_3:
        /*000c*/ 	.byte	0x04, 0x12
        /*000e*/ 	.short	(.L_5 - .L_4)
	.align		4
.L_4:
        /*0010*/ 	.word	index@(triton_poi_fused__native_batch_norm_legit_no_training__prelu_kernel_21)
        /*0014*/ 	.word	0x00000000


	//----- nvinfo : EIATTR_FRAME_SIZE
	.align		4
.L_5:
        /*0018*/ 	.byte	0x04, 0x11
        /*001a*/ 	.short	(.L_7 - .L_6)
	.align		4
.L_6:
        /*001c*/ 	.word	index@(triton_poi_fused__native_batch_norm_legit_no_training__prelu_kernel_21)
        /*0020*/ 	.word	0x00000000


	//----- nvinfo : EIATTR_MIN_STACK_SIZE
	.align		4
.L_7:
        /*0024*/ 	.byte	0x04, 0x12
        /*0026*/ 	.short	(.L_9 - .L_8)
	.align		4
.L_8:
        /*0028*/ 	.word	index@(triton_poi_fused__native_batch_norm_legit_no_training__prelu_kernel_21)
        /*002c*/ 	.word	0x00000000
.L_9:


//--------------------- .nv.info.triton_poi_fused__native_batch_norm_legit_no_training__prelu_kernel_21 --------------------------
	.section	.nv.info.triton_poi_fused__native_batch_norm_legit_no_training__prelu_kernel_21,"",@"SHT_CUDA_INFO"
	.sectionflags	@""
	.align	4


	//----- nvinfo : EIATTR_CUDA_API_VERSION
	.align		4
        /*0000*/ 	.byte	0x04, 0x37
        /*0002*/ 	.short	(.L_11 - .L_10)
.L_10:
        /*0004*/ 	.word	0x0000007c


	//----- nvinfo : EIATTR_KPARAM_INFO
	.align		4
.L_11:
        /*0008*/ 	.byte	0x04, 0x17
        /*000a*/ 	.short	(.L_13 - .L_12)
.L_12:
        /*000c*/ 	.word	0x00000000
        /*0010*/ 	.short	0x0007
        /*0012*/ 	.short	0x0038
        /*0014*/ 	.byte	0x00, 0xf0, 0x11, 0x00


	//----- nvinfo : EIATTR_KPARAM_INFO
	.align		4
.L_13:
        /*0018*/ 	.byte	0x04, 0x17
        /*001a*/ 	.short	(.L_15 - .L_14)
.L_14:
        /*001c*/ 	.word	0x00000000
        /*0020*/ 	.short	0x0006
        /*0022*/ 	.short	0x0030
        /*0024*/ 	.byte	0x00, 0xf4, 0x21, 0x00


	//----- nvinfo : EIATTR_KPARAM_INFO
	.align		4
.L_15:
        /*0028*/ 	.byte	0x04, 0x17
        /*002a*/ 	.short	(.L_17 - .L_16)
.L_16:
        /*002c*/ 	.word	0x00000000
        /*0030*/ 	.short	0x0005
        /*0032*/ 	.short	0x0028
        /*0034*/ 	.byte	0x00, 0xf4, 0x21, 0x00


	//----- nvinfo : EIATTR_KPARAM_INFO
	.align		4
.L_17:
        /*0038*/ 	.byte	0x04, 0x17
        /*003a*/ 	.short	(.L_19 - .L_18)
.L_18:
        /*003c*/ 	.word	0x00000000
        /*0040*/ 	.short	0x0004
        /*0042*/ 	.short	0x0020
        /*0044*/ 	.byte	0x00, 0xf4, 0x21, 0x00


	//----- nvinfo : EIATTR_KPARAM_INFO
	.align		4
.L_19:
        /*0048*/ 	.byte	0x04, 0x17
        /*004a*/ 	.short	(.L_21 - .L_20)
.L_20:
        /*004c*/ 	.word	0x00000000
        /*0050*/ 	.short	0x0003
        /*0052*/ 	.short	0x0018
        /*0054*/ 	.byte	0x00, 0xf4, 0x21, 0x00


	//----- nvinfo : EIATTR_KPARAM_INFO
	.align		4
.L_21:
        /*0058*/ 	.byte	0x04, 0x17
        /*005a*/ 	.short	(.L_23 - .L_22)
.L_22:
        /*005c*/ 	.word	0x00000000
        /*0060*/ 	.short	0x0002
        /*0062*/ 	.short	0x0010
        /*0064*/ 	.byte	0x00, 0xf4, 0x21, 0x00


	//----- nvinfo : EIATTR_KPARAM_INFO
	.align		4
.L_23:
        /*0068*/ 	.byte	0x04, 0x17
        /*006a*/ 	.short	(.L_25 - .L_24)
.L_24:
        /*006c*/ 	.word	0x00000000
        /*0070*/ 	.short	0x0001
        /*0072*/ 	.short	0x0008
        /*0074*/ 	.byte	0x00, 0xf4, 0x21, 0x00


	//----- nvinfo : EIATTR_KPARAM_INFO
	.align		4
.L_25:
        /*0078*/ 	.byte	0x04, 0x17
        /*007a*/ 	.short	(.L_27 - .L_26)
.L_26:
        /*007c*/ 	.word	0x00000000
        /*0080*/ 	.short	0x0000
        /*0082*/ 	.short	0x0000
        /*0084*/ 	.byte	0x00, 0xf4, 0x21, 0x00


	//----- nvinfo : EIATTR_SPARSE_MMA_MASK
	.align		4
.L_27:
        /*0088*/ 	.byte	0x03, 0x50
        /*008a*/ 	.short	0x0000


	//----- nvinfo : EIATTR_MAXREG_COUNT
	.align		4
        /*008c*/ 	.byte	0x03, 0x1b
        /*008e*/ 	.short	0x00ff


	//----- nvinfo : EIATTR_EXIT_INSTR_OFFSETS
	.align		4
        /*0090*/ 	.byte	0x04, 0x1c
        /*0092*/ 	.short	(.L_29 - .L_28)


	//   ....[0]....
.L_28:
        /*0094*/ 	.word	0x00000550


	//   ....[1]....
        /*0098*/ 	.word	0x00000570


	//----- nvinfo : EIATTR_REQNTID
	.align		4
.L_29:
        /*009c*/ 	.byte	0x04, 0x10
        /*009e*/ 	.short	(.L_31 - .L_30)
.L_30:
        /*00a0*/ 	.word	0x00000100
        /*00a4*/ 	.word	0x00000001
        /*00a8*/ 	.word	0x00000001


	//----- nvinfo : EIATTR_CBANK_PARAM_SIZE
	.align		4
.L_31:
        /*00ac*/ 	.byte	0x03, 0x19
        /*00ae*/ 	.short	0x003c


	//----- nvinfo : EIATTR_PARAM_CBANK
	.align		4
        /*00b0*/ 	.byte	0x04, 0x0a
        /*00b2*/ 	.short	(.L_33 - .L_32)
	.align		4
.L_32:
        /*00b4*/ 	.word	index@(.nv.constant0.triton_poi_fused__native_batch_norm_legit_no_training__prelu_kernel_21)
        /*00b8*/ 	.short	0x0210
        /*00ba*/ 	.short	0x003c


	//----- nvinfo : EIATTR_SW_WAR
	.align		4
.L_33:
        /*00bc*/ 	.byte	0x04, 0x36
        /*00be*/ 	.short	(.L_35 - .L_34)
.L_34:
        /*00c0*/ 	.word	0x00000008
.L_35:


//--------------------- .nv.callgraph             --------------------------
	.section	.nv.callgraph,"",@"SHT_CUDA_CALLGRAPH"
	.align	4
	.sectionentsize	8
	.align		4
        /*0000*/ 	.word	0x00000000
	.align		4
        /*0004*/ 	.word	0xffffffff
	.align		4
        /*0008*/ 	.word	0x00000000
	.align		4
        /*000c*/ 	.word	0xfffffffe
	.align		4
        /*0010*/ 	.word	0x00000000
	.align		4
        /*0014*/ 	.word	0xfffffffd
	.align		4
        /*0018*/ 	.word	0x00000000
	.align		4
        /*001c*/ 	.word	0xfffffffc


//--------------------- .nv.constant4             --------------------------
	.section	.nv.constant4,"a",@progbits
	.align	8
	.align		8
.nv.constant4:
        /*0000*/ 	.dword	_$_str
	.align		8
        /*0008*/ 	.dword	_$_str_$_2


//--------------------- .text.triton_poi_fused__native_batch_norm_legit_no_training__prelu_kernel_21 --------------------------
	.section	.text.triton_poi_fused__native_batch_norm_legit_no_training__prelu_kernel_21,"ax",@progbits
	.align	128
        .global         triton_poi_fused__native_batch_norm_legit_no_training__prelu_kernel_21
        .type           triton_poi_fused__native_batch_norm_legit_no_training__prelu_kernel_21,@function
        .size           triton_poi_fused__native_batch_norm_legit_no_training__prelu_kernel_21,(.L_x_1 - triton_poi_fused__native_batch_norm_legit_no_training__prelu_kernel_21)
        .other          triton_poi_fused__native_batch_norm_legit_no_training__prelu_kernel_21,@"STO_CUDA_ENTRY STV_DEFAULT"
triton_poi_fused__native_batch_norm_legit_no_training__prelu_kernel_21:
.text.triton_poi_fused__native_batch_norm_legit_no_training__prelu_kernel_21:
[----:B------:R-:W0:Y:S01]  /*0000*/  LDC R1, c[0x0][0x28] ;  /* 0x00000a00ff017b82 */ /* 0x000e220000000800 */
[----:B------:R-:W1:Y:S07]  /*0010*/  S2R R0, SR_TID.X ;  /* 0x0000000000007919 */ /* 0x000e6e0000002100 */
[----:B------:R-:W2:Y:S01]  /*0020*/  LDC.64 R2, c[0x0][0x228] ;  /* 0x00008a00ff027b82 */ /* 0x000ea20000000a00 */
[----:B------:R-:W-:Y:S01]  /*0030*/  MOV R18, RZ ;  /* 0x000000ff00127202 */ /* 0x000fe20000000f00 */
[----:B------:R-:W-:Y:S01]  /*0040*/  ULDC.64 UR4, c[0x0][0x208] ;  /* 0x0000820000047ab9 */ /* 0x000fe20000000a00 */
[----:B------:R-:W3:Y:S05]  /*0050*/  S2R R5, SR_CTAID.X ;  /* 0x0000000000057919 */ /* 0x000eea0000002500 */
[----:B------:R-:W4:Y:S08]  /*0060*/  LDC.64 R28, c[0x0][0x220] ;  /* 0x00008800ff1c7b82 */ /* 0x000f300000000a00 */
[----:B------:R-:W5:Y:S08]  /*0070*/  LDC.64 R26, c[0x0][0x218] ;  /* 0x00008600ff1a7b82 */ /* 0x000f700000000a00 */
[----:B------:R-:W4:Y:S01]  /*0080*/  LDC.64 R10, c[0x0][0x230] ;  /* 0x00008c00ff0a7b82 */ /* 0x000f220000000a00 */
[----:B-1----:R-:W-:-:S07]  /*0090*/  SHF.L.U32 R0, R0, 0x1, RZ ;  /* 0x0000000100007819 */ /* 0x002fce00000006ff */
[----:B------:R-:W1:Y:S01]  /*00a0*/  LDC.64 R8, c[0x0][0x238] ;  /* 0x00008e00ff087b82 */ /* 0x000e620000000a00 */
[----:B------:R-:W-:-:S04]  /*00b0*/  LOP3.LUT R0, R0, 0x1fe, RZ, 0xc0, !PT ;  /* 0x000001fe00007812 */ /* 0x000fc800078ec0ff */
[----:B---3--:R-:W-:-:S04]  /*00c0*/  LEA R14, R5, R0, 0x9 ;  /* 0x00000000050e7211 */ /* 0x008fc800078e48ff */
[----:B------:R-:W-:Y:S01]  /*00d0*/  IADD3 R15, R14, 0x1, RZ ;  /* 0x000000010e0f7810 */ /* 0x000fe20007ffe0ff */
[C---:B------:R-:W-:Y:S01]  /*00e0*/  IMAD.HI R0, R14.reuse, 0xfe03f81, RZ ;  /* 0x0fe03f810e007827 */ /* 0x040fe200078e02ff */
[----:B------:R-:W-:-:S03]  /*00f0*/  ISETP.GE.AND P0, PT, R14, 0x20400, PT ;  /* 0x000204000e00780c */ /* 0x000fc60003f06270 */
[----:B------:R-:W-:Y:S01]  /*0100*/  IMAD.HI R4, R15, 0xfe03f81, RZ ;  /* 0x0fe03f810f047827 */ /* 0x000fe200078e02ff */
[----:B------:R-:W-:-:S04]  /*0110*/  SHF.R.U32.HI R5, RZ, 0x1f, R0 ;  /* 0x0000001fff057819 */ /* 0x000fc80000011600 */
[----:B------:R-:W-:Y:S02]  /*0120*/  SHF.R.U32.HI R7, RZ, 0x1f, R4 ;  /* 0x0000001fff077819 */ /* 0x000fe40000011604 */
[----:B------:R-:W-:Y:S01]  /*0130*/  LEA.HI.SX32 R5, R0, R5, 0x1d ;  /* 0x0000000500057211 */ /* 0x000fe200078feaff */
[----:B------:R-:W-:Y:S01]  /*0140*/  HFMA2.MMA R0, -RZ, RZ, 0, 0 ;  /* 0x00000000ff007435 */ /* 0x000fe200000001ff */
[----:B------:R-:W-:-:S03]  /*0150*/  LEA.HI.SX32 R6, R4, R7, 0x1d ;  /* 0x0000000704067211 */ /* 0x000fc600078feaff */
[----:B------:R-:W-:Y:S02]  /*0160*/  IMAD R19, R5, -0x81, R14 ;  /* 0xffffff7f05137824 */ /* 0x000fe400078e020e */
[----:B------:R-:W-:Y:S02]  /*0170*/  IMAD R15, R6, -0x81, R15 ;  /* 0xffffff7f060f7824 */ /* 0x000fe400078e020f */
[----:B--2---:R-:W-:-:S04]  /*0180*/  IMAD.WIDE R4, R19, 0x4, R2 ;  /* 0x0000000413047825 */ /* 0x004fc800078e0202 */
[----:B------:R-:W-:Y:S01]  /*0190*/  IMAD.WIDE R6, R15, 0x4, R2 ;  /* 0x000000040f067825 */ /* 0x000fe200078e0202 */
[----:B------:R2:W3:Y:S04]  /*01a0*/  @!P0 LDG.E.EL R0, desc[UR4][R4.64] ;  /* 0x0000000404008981 */ /* 0x0004e8000c2e1900 */
[----:B------:R1:W3:Y:S01]  /*01b0*/  @!P0 LDG.E.EL R18, desc[UR4][R6.64] ;  /* 0x0000000406128981 */ /* 0x0002e2000c2e1900 */
[----:B------:R-:W-:Y:S02]  /*01c0*/  CS2R R16, SRZ ;  /* 0x0000000000107805 */ /* 0x000fe4000001ff00 */
[----:B------:R-:W-:Y:S01]  /*01d0*/  CS2R R2, SRZ ;  /* 0x0000000000027805 */ /* 0x000fe2000001ff00 */
[--C-:B----4-:R-:W-:Y:S01]  /*01e0*/  IMAD.WIDE R24, R19, 0x4, R28.reuse ;  /* 0x0000000413187825 */ /* 0x110fe200078e021c */
[----:B--2---:R-:W2:Y:S03]  /*01f0*/  LDC.64 R4, c[0x0][0x240] ;  /* 0x00009000ff047b82 */ /* 0x004ea60000000a00 */
[----:B------:R-:W-:Y:S01]  /*0200*/  IMAD.WIDE R28, R15, 0x4, R28 ;  /* 0x000000040f1c7825 */ /* 0x000fe200078e021c */
[----:B------:R2:W4:Y:S03]  /*0210*/  @!P0 LDG.E.EL R17, desc[UR4][R24.64] ;  /* 0x0000000418118981 */ /* 0x000526000c2e1900 */
[----:B-----5:R-:W-:Y:S01]  /*0220*/  IMAD.WIDE R26, R14, 0x4, R26 ;  /* 0x000000040e1a7825 */ /* 0x020fe200078e021a */
[----:B------:R-:W5:Y:S01]  /*0230*/  @!P0 LDG.E.EL R16, desc[UR4][R28.64] ;  /* 0x000000041c108981 */ /* 0x000f62000c2e1900 */
[----:B------:R-:W-:-:S02]  /*0240*/  CS2R R22, SRZ ;  /* 0x0000000000167805 */ /* 0x000fc4000001ff00 */
[----:B------:R-:W-:Y:S01]  /*0250*/  CS2R R20, SRZ ;  /* 0x0000000000147805 */ /* 0x000fe2000001ff00 */
[----:B------:R2:W4:Y:S01]  /*0260*/  @!P0 LDG.E.64 R2, desc[UR4][R26.64] ;  /* 0x000000041a028981 */ /* 0x000522000c1e1b00 */
[----:B01----:R-:W-:-:S04]  /*0270*/  IMAD.WIDE R6, R19, 0x4, R10 ;  /* 0x0000000413067825 */ /* 0x003fc800078e020a */
[----:B------:R-:W-:Y:S01]  /*0280*/  IMAD.WIDE R12, R19, 0x4, R8 ;  /* 0x00000004130c7825 */ /* 0x000fe200078e0208 */
[----:B------:R-:W4:Y:S03]  /*0290*/  @!P0 LDG.E.EL R22, desc[UR4][R6.64] ;  /* 0x0000000406168981 */ /* 0x000f26000c2e1900 */
[C---:B------:R-:W-:Y:S01]  /*02a0*/  IMAD.WIDE R10, R15.reuse, 0x4, R10 ;  /* 0x000000040f0a7825 */ /* 0x040fe200078e020a */
[----:B------:R-:W4:Y:S03]  /*02b0*/  @!P0 LDG.E.EL R21, desc[UR4][R12.64] ;  /* 0x000000040c158981 */ /* 0x000f26000c2e1900 */
[----:B------:R-:W-:Y:S01]  /*02c0*/  IMAD.WIDE R8, R15, 0x4, R8 ;  /* 0x000000040f087825 */ /* 0x000fe200078e0208 */
[----:B------:R-:W4:Y:S04]  /*02d0*/  @!P0 LDG.E.EL R23, desc[UR4][R10.64] ;  /* 0x000000040a178981 */ /* 0x000f28000c2e1900 */
[----:B------:R0:W4:Y:S01]  /*02e0*/  @!P0 LDG.E.EL R20, desc[UR4][R8.64] ;  /* 0x0000000408148981 */ /* 0x000122000c2e1900 */
[----:B--2---:R-:W-:-:S04]  /*02f0*/  IMAD.WIDE R24, R19, 0x4, R4 ;  /* 0x0000000413187825 */ /* 0x004fc800078e0204 */
[----:B------:R-:W-:Y:S01]  /*0300*/  IMAD.WIDE R26, R15, 0x4, R4 ;  /* 0x000000040f1a7825 */ /* 0x000fe200078e0204 */
[----:B------:R-:W-:-:S06]  /*0310*/  CS2R R4, SRZ ;  /* 0x0000000000047805 */ /* 0x000fcc000001ff00 */
[----:B------:R-:W2:Y:S04]  /*0320*/  @!P0 LDG.E.EL R5, desc[UR4][R24.64] ;  /* 0x0000000418058981 */ /* 0x000ea8000c2e1900 */
[----:B------:R-:W2:Y:S01]  /*0330*/  @!P0 LDG.E.EL R4, desc[UR4][R26.64] ;  /* 0x000000041a048981 */ /* 0x000ea2000c2e1900 */
[----:B0-----:R-:W-:Y:S01]  /*0340*/  HFMA2.MMA R8, -RZ, RZ, 1.625, 0 ;  /* 0x3e800000ff087435 */ /* 0x001fe200000001ff */
[----:B---3--:R-:W-:Y:S01]  /*0350*/  FADD R0, R0, 0.0010000000474974513054 ;  /* 0x3a83126f00007421 */ /* 0x008fe20000000000 */
[----:B------:R-:W-:-:S03]  /*0360*/  FADD R18, R18, 0.0010000000474974513054 ;  /* 0x3a83126f12127421 */ /* 0x000fc60000000000 */
[----:B------:R-:W0:Y:S08]  /*0370*/  MUFU.SQRT R6, R0 ;  /* 0x0000000000067308 */ /* 0x000e300000002000 */
[----:B------:R-:W1:Y:S01]  /*0380*/  MUFU.SQRT R7, R18 ;  /* 0x0000001200077308 */ /* 0x000e620000002000 */
[C---:B0-----:R-:W-:Y:S02]  /*0390*/  FSETP.GT.AND P1, PT, R6.reuse, 8.50705917302346158658e+37, PT ;  /* 0x7e8000000600780b */ /* 0x041fe40003f24000 */
[----:B------:R-:W-:-:S02]  /*03a0*/  FSETP.GEU.AND P3, PT, R6, 1.175494350822287508e-38, PT ;  /* 0x008000000600780b */ /* 0x000fc40003f6e000 */
[C---:B-1----:R-:W-:Y:S02]  /*03b0*/  FSETP.GT.AND P2, PT, R7.reuse, 8.50705917302346158658e+37, PT ;  /* 0x7e8000000700780b */ /* 0x042fe40003f44000 */
[----:B------:R-:W-:-:S07]  /*03c0*/  FSETP.GEU.AND P4, PT, R7, 1.175494350822287508e-38, PT ;  /* 0x008000000700780b */ /* 0x000fce0003f8e000 */
[----:B------:R-:W-:-:S04]  /*03d0*/  @P1 FMUL R6, R6, 0.25 ;  /* 0x3e80000006061820 */ /* 0x000fc80000400000 */
[----:B------:R-:W-:Y:S01]  /*03e0*/  @!P3 FMUL R6, R6, 16777216 ;  /* 0x4b8000000606b820 */ /* 0x000fe20000400000 */
[----:B------:R-:W-:-:S04]  /*03f0*/  @P2 FMUL R7, R7, 0.25 ;  /* 0x3e80000007072820 */ /* 0x000fc80000400000 */
[----:B------:R-:W-:Y:S01]  /*0400*/  @!P4 FMUL R7, R7, 16777216 ;  /* 0x4b8000000707c820 */ /* 0x000fe20000400000 */
[----:B------:R-:W0:Y:S01]  /*0410*/  MUFU.RCP R6, R6 ;  /* 0x0000000600067308 */ /* 0x000e220000001000 */
[----:B------:R-:W-:-:S07]  /*0420*/  FSEL R9, R8, 1, P1 ;  /* 0x3f80000008097808 */ /* 0x000fce0000800000 */
[----:B------:R-:W1:Y:S01]  /*0430*/  MUFU.RCP R7, R7 ;  /* 0x0000000700077308 */ /* 0x000e620000001000 */
[----:B------:R-:W-:Y:S01]  /*0440*/  FSEL R8, R8, 1, P2 ;  /* 0x3f80000008087808 */ /* 0x000fe20001000000 */
[----:B------:R-:W-:-:S04]  /*0450*/  @!P3 FMUL R9, R9, 16777216 ;  /* 0x4b8000000909b820 */ /* 0x000fc80000400000 */
[----:B------:R-:W-:Y:S01]  /*0460*/  @!P4 FMUL R8, R8, 16777216 ;  /* 0x4b8000000808c820 */ /* 0x000fe20000400000 */
[----:B0-----:R-:W-:Y:S01]  /*0470*/  FMUL R0, R6, R9 ;  /* 0x0000000906007220 */ /* 0x001fe20000400000 */
[----:B----4-:R-:W-:Y:S01]  /*0480*/  FADD R17, -R17, R2 ;  /* 0x0000000211117221 */ /* 0x010fe20000000100 */
[----:B-----5:R-:W-:Y:S02]  /*0490*/  FADD R16, -R16, R3 ;  /* 0x0000000310107221 */ /* 0x020fe40000000100 */
[----:B------:R-:W0:Y:S01]  /*04a0*/  LDC.64 R2, c[0x0][0x210] ;  /* 0x00008400ff027b82 */ /* 0x000e220000000a00 */
[----:B-1----:R-:W-:Y:S01]  /*04b0*/  FMUL R9, R7, R8 ;  /* 0x0000000807097220 */ /* 0x002fe20000400000 */
[----:B------:R-:W-:-:S03]  /*04c0*/  FMUL R0, R17, R0 ;  /* 0x0000000011007220 */ /* 0x000fc60000400000 */
[----:B------:R-:W-:Y:S01]  /*04d0*/  FMUL R9, R16, R9 ;  /* 0x0000000910097220 */ /* 0x000fe20000400000 */
[----:B------:R-:W-:-:S03]  /*04e0*/  FFMA R22, R0, R22, R21 ;  /* 0x0000001600167223 */ /* 0x000fc60000000015 */
[----:B------:R-:W-:Y:S02]  /*04f0*/  FFMA R23, R9, R23, R20 ;  /* 0x0000001709177223 */ /* 0x000fe40000000014 */
[----:B------:R-:W-:-:S03]  /*0500*/  FSETP.GT.AND P1, PT, R22, RZ, PT ;  /* 0x000000ff1600720b */ /* 0x000fc60003f24000 */
[----:B------:R-:W-:Y:S01]  /*0510*/  FSETP.GT.AND P2, PT, R23, RZ, PT ;  /* 0x000000ff1700720b */ /* 0x000fe20003f44000 */
[----:B0-----:R-:W-:-:S09]  /*0520*/  IMAD.WIDE R2, R14, 0x4, R2 ;  /* 0x000000040e027825 */ /* 0x001fd200078e0202 */
[----:B--2---:R-:W-:-:S03]  /*0530*/  @!P1 FMUL R22, R22, R5 ;  /* 0x0000000516169220 */ /* 0x004fc60000400000 */
[----:B------:R-:W-:Y:S01]  /*0540*/  @!P2 FMUL R23, R23, R4 ;  /* 0x000000041717a220 */ /* 0x000fe20000400000 */
[----:B------:R-:W-:Y:S06]  /*0550*/  @P0 EXIT ;  /* 0x000000000000094d */ /* 0x000fec0003800000 */
[----:B------:R-:W-:Y:S01]  /*0560*/  STG.E.64 desc[UR4][R2.64], R22 ;  /* 0x0000001602007986 */ /* 0x000fe2000c101b04 */
[----:B------:R-:W-:Y:S05]  /*0570*/  EXIT ;  /* 0x000000000000794d */ /* 0x000fea0003800000 */
.L_x_0:
[----:B------:R-:W-:-:S00]  /*0580*/  BRA `(.L_x_0) ;  /* 0xfffffffc00fc7947 */ /* 0x000fc0000383ffff */
[----:B------:R-:W-:-:S00]  /*0590*/  NOP ;  /* 0x0000000000007918 */ /* 0x000fc00000000000 */
        /* <DEDUP_REMOVED lines=14> */
.L_x_1:


//--------------------- .nv.global.init           --------------------------
	.section	.nv.global.init,"aw",@progbits
.nv.global.init:
	.type		_$_str,@object
	.size		_$_str,(_$_str_$_2 - _$_str)
_$_str:
        /*0000*/ 	.byte	0x5f, 0x5f, 0x43, 0x55, 0x44, 0x41, 0x5f, 0x46, 0x54, 0x5a, 0x00
	.type		_$_str_$_2,@object
	.size		_$_str_$_2,(.L_1 - _$_str_$_2)
_$_str_$_2:
        /*000b*/ 	.byte	0x5f, 0x5f, 0x43, 0x55, 0x44, 0x41, 0x5f, 0x50, 0x52, 0x45, 0x43, 0x5f, 0x53, 0x51, 0x52, 0x54
        /*001b*/ 	.byte	0x00
.L_1:


//--------------------- .nv.constant0.triton_poi_fused__native_batch_norm_legit_no_training__prelu_kernel_21 --------------------------
	.section	.nv.constant0.triton_poi_fused__native_batch_norm_legit_no_training__prelu_kernel_21,"a",@progbits
	.sectionflags	@""
	.align	4
.nv.constant0.triton_poi_fused__native_batch_norm_legit_no_training__prelu_kernel_21:
	.zero		588
